	.headerflags	@"EF_CUDA_TEXMODE_UNIFIED EF_CUDA_64BIT_ADDRESS EF_CUDA_ACCELERATORS EF_CUDA_SM90 EF_CUDA_VIRTUAL_SM(EF_CUDA_SM90)"
	.elftype	@"ET_EXEC"


//--------------------- .nv.info                  --------------------------
	.section	.nv.info,"",@"SHT_CUDA_INFO"
	.align	4


	//----- nvinfo : EIATTR_REGCOUNT
	.align		4
        /*0000*/ 	.byte	0x04, 0x2f
        /*0002*/ 	.short	(.L_1 - .L_0)
	.align		4
.L_0:
        /*0004*/ 	.word	index@(triton_poi_fused_convolution_leaky_relu_12)
        /*0008*/ 	.word	0x0000000c


	//----- nvinfo : EIATTR_MIN_STACK_SIZE
	.align		4
.L_1:
        /*000c*/ 	.byte	0x04, 0x12
        /*000e*/ 	.short	(.L_3 - .L_2)
	.align		4
.L_2:
        /*0010*/ 	.word	index@(triton_poi_fused_convolution_leaky_relu_12)
        /*0014*/ 	.word	0x00000000


	//----- nvinfo : EIATTR_FRAME_SIZE
	.align		4
.L_3:
        /*0018*/ 	.byte	0x04, 0x11
        /*001a*/ 	.short	(.L_5 - .L_4)
	.align		4
.L_4:
        /*001c*/ 	.word	index@(triton_poi_fused_convolution_leaky_relu_12)
        /*0020*/ 	.word	0x00000000


	//----- nvinfo : EIATTR_MIN_STACK_SIZE
	.align		4
.L_5:
        /*0024*/ 	.byte	0x04, 0x12
        /*0026*/ 	.short	(.L_7 - .L_6)
	.align		4
.L_6:
        /*0028*/ 	.word	index@(triton_poi_fused_convolution_leaky_relu_12)
        /*002c*/ 	.word	0x00000000
.L_7:


//--------------------- .nv.info.triton_poi_fused_convolution_leaky_relu_12 --------------------------
	.section	.nv.info.triton_poi_fused_convolution_leaky_relu_12,"",@"SHT_CUDA_INFO"
	.sectionflags	@""
	.align	4


	//----- nvinfo : EIATTR_CUDA_API_VERSION
	.align		4
        /*0000*/ 	.byte	0x04, 0x37
        /*0002*/ 	.short	(.L_9 - .L_8)
.L_8:
        /*0004*/ 	.word	0x0000007c


	//----- nvinfo : EIATTR_KPARAM_INFO
	.align		4
.L_9:
        /*0008*/ 	.byte	0x04, 0x17
        /*000a*/ 	.short	(.L_11 - .L_10)
.L_10:
        /*000c*/ 	.word	0x00000000
        /*0010*/ 	.short	0x0002
        /*0012*/ 	.short	0x0010
        /*0014*/ 	.byte	0x00, 0xf0, 0x11, 0x00


	//----- nvinfo : EIATTR_KPARAM_INFO
	.align		4
.L_11:
        /*0018*/ 	.byte	0x04, 0x17
        /*001a*/ 	.short	(.L_13 - .L_12)
.L_12:
        /*001c*/ 	.word	0x00000000
        /*0020*/ 	.short	0x0001
        /*0022*/ 	.short	0x0008
        /*0024*/ 	.byte	0x00, 0xf4, 0x21, 0x00


	//----- nvinfo : EIATTR_KPARAM_INFO
	.align		4
.L_13:
        /*0028*/ 	.byte	0x04, 0x17
        /*002a*/ 	.short	(.L_15 - .L_14)
.L_14:
        /*002c*/ 	.word	0x00000000
        /*0030*/ 	.short	0x0000
        /*0032*/ 	.short	0x0000
        /*0034*/ 	.byte	0x00, 0xf4, 0x21, 0x00


	//----- nvinfo : EIATTR_SPARSE_MMA_MASK
	.align		4
.L_15:
        /*0038*/ 	.byte	0x03, 0x50
        /*003a*/ 	.short	0x0000


	//----- nvinfo : EIATTR_MAXREG_COUNT
	.align		4
        /*003c*/ 	.byte	0x03, 0x1b
        /*003e*/ 	.short	0x00ff


	//----- nvinfo : EIATTR_EXIT_INSTR_OFFSETS
	.align		4
        /*0040*/ 	.byte	0x04, 0x1c
        /*0042*/ 	.short	(.L_17 - .L_16)


	//   ....[0]....
.L_16:
        /*0044*/ 	.word	0x000001b0


	//----- nvinfo : EIATTR_REQNTID
	.align		4
.L_17:
        /*0048*/ 	.byte	0x04, 0x10
        /*004a*/ 	.short	(.L_19 - .L_18)
.L_18:
        /*004c*/ 	.word	0x00000080
        /*0050*/ 	.word	0x00000001
        /*0054*/ 	.word	0x00000001


	//----- nvinfo : EIATTR_CBANK_PARAM_SIZE
	.align		4
.L_19:
        /*0058*/ 	.byte	0x03, 0x19
        /*005a*/ 	.short	0x0014


	//----- nvinfo : EIATTR_PARAM_CBANK
	.align		4
        /*005c*/ 	.byte	0x04, 0x0a
        /*005e*/ 	.short	(.L_21 - .L_20)
	.align		4
.L_20:
        /*0060*/ 	.word	index@(.nv.constant0.triton_poi_fused_convolution_leaky_relu_12)
        /*0064*/ 	.short	0x0210
        /*0066*/ 	.short	0x0014


	//----- nvinfo : EIATTR_SW_WAR
	.align		4
.L_21:
        /*0068*/ 	.byte	0x04, 0x36
        /*006a*/ 	.short	(.L_23 - .L_22)
.L_22:
        /*006c*/ 	.word	0x00000008
.L_23:


//--------------------- .nv.callgraph             --------------------------
	.section	.nv.callgraph,"",@"SHT_CUDA_CALLGRAPH"
	.align	4
	.sectionentsize	8
	.align		4
        /*0000*/ 	.word	0x00000000
	.align		4
        /*0004*/ 	.word	0xffffffff
	.align		4
        /*0008*/ 	.word	0x00000000
	.align		4
        /*000c*/ 	.word	0xfffffffe
	.align		4
        /*0010*/ 	.word	0x00000000
	.align		4
        /*0014*/ 	.word	0xfffffffd
	.align		4
        /*0018*/ 	.word	0x00000000
	.align		4
        /*001c*/ 	.word	0xfffffffc


//--------------------- .text.triton_poi_fused_convolution_leaky_relu_12 --------------------------
	.section	.text.triton_poi_fused_convolution_leaky_relu_12,"ax",@progbits
	.align	128
        .global         triton_poi_fused_convolution_leaky_relu_12
        .type           triton_poi_fused_convolution_leaky_relu_12,@function
        .size           triton_poi_fused_convolution_leaky_relu_12,(.L_x_1 - triton_poi_fused_convolution_leaky_relu_12)
        .other          triton_poi_fused_convolution_leaky_relu_12,@"STO_CUDA_ENTRY STV_DEFAULT"
triton_poi_fused_convolution_leaky_relu_12:
.text.triton_poi_fused_convolution_leaky_relu_12:
[----:B------:R-:W-:Y:S01]  /*0000*/  LDC R1, c[0x0][0x28] ;  /* 0x00000a00ff017b82 */ /* 0x000fe20000000800 */
[----:B------:R-:W1:Y:S07]  /*0010*/  S2R R0, SR_TID.X ;  /* 0x0000000000007919 */ /* 0x000e6e0000002100 */
[----:B------:R-:W2:Y:S01]  /*0020*/  LDC.64 R4, c[0x0][0x218] ;  /* 0x00008600ff047b82 */ /* 0x000ea20000000a00 */
[----:B------:R-:W-:Y:S01]  /*0030*/  ULDC.64 UR4, c[0x0][0x208] ;  /* 0x0000820000047ab9 */ /* 0x000fe20000000a00 */
[----:B------:R-:W3:Y:S06]  /*0040*/  S2R R7, SR_CTAID.X ;  /* 0x0000000000077919 */ /* 0x000eec0000002500 */
[----:B------:R-:W4:Y:S01]  /*0050*/  LDC.64 R2, c[0x0][0x210] ;  /* 0x00008400ff027b82 */ /* 0x000f220000000a00 */
[----:B-1----:R-:W-:Y:S01]  /*0060*/  IMAD.SHL.U32 R0, R0, 0x2, RZ ;  /* 0x0000000200007824 */ /* 0x002fe200078e00ff */
[----:B---3--:R-:W-:-:S04]  /*0070*/  SHF.R.S32.HI R6, RZ, 0x17, R7 ;  /* 0x00000017ff067819 */ /* 0x008fc80000011407 */
[----:B------:R-:W-:Y:S02]  /*0080*/  LOP3.LUT R0, R0, 0xfe, RZ, 0xc0, !PT ;  /* 0x000000fe00007812 */ /* 0x000fe400078ec0ff */
[----:B------:R-:W-:-:S03]  /*0090*/  SGXT R6, R6, 0x1 ;  /* 0x000000010606781a */ /* 0x000fc60000000200 */
[----:B------:R-:W-:-:S04]  /*00a0*/  IMAD R7, R7, 0x100, R0 ;  /* 0x0000010007077824 */ /* 0x000fc800078e0200 */
[----:B----4-:R-:W-:Y:S01]  /*00b0*/  IMAD.WIDE R2, R7, 0x4, R2 ;  /* 0x0000000407027825 */ /* 0x010fe200078e0202 */
[----:B------:R-:W-:-:S04]  /*00c0*/  LEA.HI R6, R6, R7, RZ, 0x8 ;  /* 0x0000000706067211 */ /* 0x000fc800078f40ff */
[----:B------:R-:W-:-:S04]  /*00d0*/  SHF.R.S32.HI R6, RZ, 0x8, R6 ;  /* 0x00000008ff067819 */ /* 0x000fc80000011406 */
[----:B------:R-:W-:-:S04]  /*00e0*/  LEA.HI R0, R6, R6, RZ, 0x6 ;  /* 0x0000000606007211 */ /* 0x000fc800078f30ff */
[----:B------:R-:W-:-:S05]  /*00f0*/  LOP3.LUT R9, R0, 0xffffffc0, RZ, 0xc0, !PT ;  /* 0xffffffc000097812 */ /* 0x000fca00078ec0ff */
[----:B------:R-:W-:Y:S02]  /*0100*/  IMAD.IADD R9, R6, 0x1, -R9 ;  /* 0x0000000106097824 */ /* 0x000fe400078e0a09 */
[----:B------:R-:W3:Y:S02]  /*0110*/  LDG.E.64 R6, desc[UR4][R2.64] ;  /* 0x0000000402067981 */ /* 0x000ee4000c1e1b00 */
[----:B--2---:R-:W-:-:S06]  /*0120*/  IMAD.WIDE R4, R9, 0x4, R4 ;  /* 0x0000000409047825 */ /* 0x004fcc00078e0204 */
[----:B------:R-:W3:Y:S02]  /*0130*/  LDG.E.EL R4, desc[UR4][R4.64] ;  /* 0x0000000404047981 */ /* 0x000ee4000c2e1900 */
[CC--:B---3--:R-:W-:Y:S02]  /*0140*/  FSETP.GT.AND P0, PT, R6.reuse, -R4.reuse, PT ;  /* 0x800000040600720b */ /* 0x0c8fe40003f04000 */
[C---:B------:R-:W-:Y:S01]  /*0150*/  FSETP.GT.AND P1, PT, R7.reuse, -R4, PT ;  /* 0x800000040700720b */ /* 0x040fe20003f24000 */
[--C-:B------:R-:W-:Y:S01]  /*0160*/  FADD R6, R6, R4.reuse ;  /* 0x0000000406067221 */ /* 0x100fe20000000000 */
[----:B------:R-:W-:-:S09]  /*0170*/  FADD R7, R7, R4 ;  /* 0x0000000407077221 */ /* 0x000fd20000000000 */
[----:B------:R-:W-:Y:S02]  /*0180*/  @!P0 FMUL R6, R6, 0.10000000149011611938 ;  /* 0x3dcccccd06068820 */ /* 0x000fe40000400000 */
[----:B------:R-:W-:-:S05]  /*0190*/  @!P1 FMUL R7, R7, 0.10000000149011611938 ;  /* 0x3dcccccd07079820 */ /* 0x000fca0000400000 */
[----:B------:R-:W-:Y:S01]  /*01a0*/  STG.E.64 desc[UR4][R2.64], R6 ;  /* 0x0000000602007986 */ /* 0x000fe2000c101b04 */
[----:B------:R-:W-:Y:S05]  /*01b0*/  EXIT ;  /* 0x000000000000794d */ /* 0x000fea0003800000 */
.L_x_0:
[----:B------:R-:W-:-:S00]  /*01c0*/  BRA `(.L_x_0) ;  /* 0xfffffffc00fc7947 */ /* 0x000fc0000383ffff */
[----:B------:R-:W-:-:S00]  /*01d0*/  NOP ;  /* 0x0000000000007918 */ /* 0x000fc00000000000 */
        /* <DEDUP_REMOVED lines=10> */
.L_x_1:


//--------------------- .nv.constant0.triton_poi_fused_convolution_leaky_relu_12 --------------------------
	.section	.nv.constant0.triton_poi_fused_convolution_leaky_relu_12,"a",@progbits
	.sectionflags	@""
	.align	4
.nv.constant0.triton_poi_fused_convolution_leaky_relu_12:
	.zero		548
